	.headerflags	@"EF_CUDA_TEXMODE_UNIFIED EF_CUDA_64BIT_ADDRESS EF_CUDA_SM86 EF_CUDA_VIRTUAL_SM(EF_CUDA_SM86)"
	.elftype	@"ET_EXEC"


//--------------------- .nv.info                  --------------------------
	.section	.nv.info,"",@"SHT_CUDA_INFO"
	.align	4


	//----- nvinfo : EIATTR_REGCOUNT
	.align		4
        /*0000*/ 	.byte	0x04, 0x2f
        /*0002*/ 	.short	(.L_1 - .L_0)
	.align		4
.L_0:
        /*0004*/ 	.word	index@(triton__0d1d2d3d4de5de)
        /*0008*/ 	.word	0x00000028


	//----- nvinfo : EIATTR_MAX_STACK_SIZE
	.align		4
.L_1:
        /*000c*/ 	.byte	0x04, 0x23
        /*000e*/ 	.short	(.L_3 - .L_2)
	.align		4
.L_2:
        /*0010*/ 	.word	index@(triton__0d1d2d3d4de5de)
        /*0014*/ 	.word	0x00000000


	//----- nvinfo : EIATTR_MIN_STACK_SIZE
	.align		4
.L_3:
        /*0018*/ 	.byte	0x04, 0x12
        /*001a*/ 	.short	(.L_5 - .L_4)
	.align		4
.L_4:
        /*001c*/ 	.word	index@(triton__0d1d2d3d4de5de)
        /*0020*/ 	.word	0x00000000


	//----- nvinfo : EIATTR_FRAME_SIZE
	.align		4
.L_5:
        /*0024*/ 	.byte	0x04, 0x11
        /*0026*/ 	.short	(.L_7 - .L_6)
	.align		4
.L_6:
        /*0028*/ 	.word	index@(triton__0d1d2d3d4de5de)
        /*002c*/ 	.word	0x00000000
.L_7:


//--------------------- .nv.info.triton__0d1d2d3d4de5de --------------------------
	.section	.nv.info.triton__0d1d2d3d4de5de,"",@"SHT_CUDA_INFO"
	.align	4


	//----- nvinfo : EIATTR_CUDA_API_VERSION
	.align		4
        /*0000*/ 	.byte	0x04, 0x37
        /*0002*/ 	.short	(.L_9 - .L_8)
.L_8:
        /*0004*/ 	.word	0x0000007b


	//----- nvinfo : EIATTR_SW2861232_WAR
	.align		4
.L_9:
        /*0008*/ 	.byte	0x01, 0x35
	.zero		2


	//----- nvinfo : EIATTR_PARAM_CBANK
	.align		4
        /*000c*/ 	.byte	0x04, 0x0a
        /*000e*/ 	.short	(.L_11 - .L_10)
	.align		4
.L_10:
        /*0010*/ 	.word	index@(.nv.constant0.triton__0d1d2d3d4de5de)
        /*0014*/ 	.short	0x0160
        /*0016*/ 	.short	0x0028


	//----- nvinfo : EIATTR_CBANK_PARAM_SIZE
	.align		4
.L_11:
        /*0018*/ 	.byte	0x03, 0x19
        /*001a*/ 	.short	0x0028


	//----- nvinfo : EIATTR_KPARAM_INFO
	.align		4
        /*001c*/ 	.byte	0x04, 0x17
        /*001e*/ 	.short	(.L_13 - .L_12)
.L_12:
        /*0020*/ 	.word	0x00000000
        /*0024*/ 	.short	0x0005
        /*0026*/ 	.short	0x0024
        /*0028*/ 	.byte	0x00, 0xf0, 0x11, 0x00


	//----- nvinfo : EIATTR_KPARAM_INFO
	.align		4
.L_13:
        /*002c*/ 	.byte	0x04, 0x17
        /*002e*/ 	.short	(.L_15 - .L_14)
.L_14:
        /*0030*/ 	.word	0x00000000
        /*0034*/ 	.short	0x0004
        /*0036*/ 	.short	0x0020
        /*0038*/ 	.byte	0x00, 0xf0, 0x11, 0x00


	//----- nvinfo : EIATTR_KPARAM_INFO
	.align		4
.L_15:
        /*003c*/ 	.byte	0x04, 0x17
        /*003e*/ 	.short	(.L_17 - .L_16)
.L_16:
        /*0040*/ 	.word	0x00000000
        /*0044*/ 	.short	0x0003
        /*0046*/ 	.short	0x0018
        /*0048*/ 	.byte	0x00, 0xf0, 0x21, 0x00


	//----- nvinfo : EIATTR_KPARAM_INFO
	.align		4
.L_17:
        /*004c*/ 	.byte	0x04, 0x17
        /*004e*/ 	.short	(.L_19 - .L_18)
.L_18:
        /*0050*/ 	.word	0x00000000
        /*0054*/ 	.short	0x0002
        /*0056*/ 	.short	0x0010
        /*0058*/ 	.byte	0x00, 0xf0, 0x21, 0x00


	//----- nvinfo : EIATTR_KPARAM_INFO
	.align		4
.L_19:
        /*005c*/ 	.byte	0x04, 0x17
        /*005e*/ 	.short	(.L_21 - .L_20)
.L_20:
        /*0060*/ 	.word	0x00000000
        /*0064*/ 	.short	0x0001
        /*0066*/ 	.short	0x0008
        /*0068*/ 	.byte	0x00, 0xf0, 0x21, 0x00


	//----- nvinfo : EIATTR_KPARAM_INFO
	.align		4
.L_21:
        /*006c*/ 	.byte	0x04, 0x17
        /*006e*/ 	.short	(.L_23 - .L_22)
.L_22:
        /*0070*/ 	.word	0x00000000
        /*0074*/ 	.short	0x0000
        /*0076*/ 	.short	0x0000
        /*0078*/ 	.byte	0x00, 0xf0, 0x21, 0x00


	//----- nvinfo : EIATTR_MAXREG_COUNT
	.align		4
.L_23:
        /*007c*/ 	.byte	0x03, 0x1b
        /*007e*/ 	.short	0x00ff


	//----- nvinfo : EIATTR_EXIT_INSTR_OFFSETS
	.align		4
        /*0080*/ 	.byte	0x04, 0x1c
        /*0082*/ 	.short	(.L_25 - .L_24)


	//   ....[0]....
.L_24:
        /*0084*/ 	.word	0x00000bd0


	//   ....[1]....
        /*0088*/ 	.word	0x00000bf0


	//----- nvinfo : EIATTR_MAX_THREADS
	.align		4
.L_25:
        /*008c*/ 	.byte	0x04, 0x05
        /*008e*/ 	.short	(.L_27 - .L_26)
.L_26:
        /*0090*/ 	.word	0x00000080
        /*0094*/ 	.word	0x00000001
        /*0098*/ 	.word	0x00000001
.L_27:


//--------------------- .nv.rel.action            --------------------------
	.section	.nv.rel.action,"",@"SHT_CUDA_RELOCINFO"
	.align	8
	.sectionentsize	8
        /*0000*/ 	.byte	0x73, 0x00, 0x00, 0x00, 0x00, 0x00, 0x00, 0x00, 0x00, 0x00, 0x00, 0x11, 0x25, 0x00, 0x05, 0x36


//--------------------- .nv.constant0.triton__0d1d2d3d4de5de --------------------------
	.section	.nv.constant0.triton__0d1d2d3d4de5de,"a",@progbits
	.align	4
.nv.constant0.triton__0d1d2d3d4de5de:
	.zero		392


//--------------------- .text.triton__0d1d2d3d4de5de --------------------------
	.section	.text.triton__0d1d2d3d4de5de,"ax",@progbits
	.sectionflags	@"SHF_BARRIERS=1"
	.sectioninfo	@"SHI_REGISTERS=40"
	.align	128
        .global         triton__0d1d2d3d4de5de
        .type           triton__0d1d2d3d4de5de,@function
        .size           triton__0d1d2d3d4de5de,(.L_x_1 - triton__0d1d2d3d4de5de)
        .other          triton__0d1d2d3d4de5de,@"STO_CUDA_ENTRY STV_DEFAULT"
triton__0d1d2d3d4de5de:
.text.triton__0d1d2d3d4de5de:
[----:B------:R-:W-:-:S02]  /*0000*/  IMAD.MOV.U32 R1, RZ, RZ, c[0x0][0x28] ;  /* 0x00000a00ff017624 */ /* 0x000fc400078e00ff */
[----:B------:R-:W0:Y:S01]  /*0010*/  S2R R4, SR_TID.X ;  /* 0x0000000000047919 */ /* 0x000e220000002100 */
[----:B------:R-:W-:Y:S01]  /*0020*/  IMAD.MOV.U32 R22, RZ, RZ, 0x2 ;  /* 0x00000002ff167424 */ /* 0x000fe200078e00ff */
[----:B------:R-:W-:Y:S01]  /*0030*/  ULDC.64 UR4, c[0x0][0x118] ;  /* 0x0000460000047ab9 */ /* 0x000fe20000000a00 */
[----:B------:R-:W-:Y:S01]  /*0040*/  IMAD.MOV.U32 R8, RZ, RZ, RZ ;  /* 0x000000ffff087224 */ /* 0x000fe200078e00ff */
[----:B------:R-:W1:Y:S04]  /*0050*/  S2R R6, SR_CTAID.Y ;  /* 0x0000000000067919 */ /* 0x000e680000002600 */
[----:B------:R-:W2:Y:S01]  /*0060*/  S2R R2, SR_CTAID.X ;  /* 0x0000000000027919 */ /* 0x000ea20000002500 */
[----:B0-----:R-:W-:Y:S01]  /*0070*/  IMAD.SHL.U32 R23, R4, 0x2, RZ ;  /* 0x0000000204177824 */ /* 0x001fe200078e00ff */
[----:B------:R-:W-:Y:S01]  /*0080*/  SHF.R.U32.HI R24, RZ, 0x3, R4 ;  /* 0x00000003ff187819 */ /* 0x000fe20000011604 */
[----:B-1----:R-:W-:-:S03]  /*0090*/  IMAD.SHL.U32 R0, R6, 0x10, RZ ;  /* 0x0000001006007824 */ /* 0x002fc600078e00ff */
[----:B------:R-:W-:Y:S02]  /*00a0*/  LOP3.LUT R23, R23, 0xe, RZ, 0xc0, !PT ;  /* 0x0000000e17177812 */ /* 0x000fe400078ec0ff */
[----:B------:R-:W-:Y:S01]  /*00b0*/  SGXT.U32 R24, R24, 0x4 ;  /* 0x000000041818781a */ /* 0x000fe20000000000 */
[----:B--2---:R-:W-:Y:S01]  /*00c0*/  IMAD.SHL.U32 R20, R2, 0x10, RZ ;  /* 0x0000001002147824 */ /* 0x004fe200078e00ff */
[----:B------:R-:W-:-:S04]  /*00d0*/  LOP3.LUT R10, R0, R23, RZ, 0xfc, !PT ;  /* 0x00000017000a7212 */ /* 0x000fc800078efcff */
[----:B------:R-:W-:Y:S02]  /*00e0*/  SHF.R.S32.HI R3, RZ, 0x1f, R10 ;  /* 0x0000001fff037819 */ /* 0x000fe4000001140a */
[----:B------:R-:W-:Y:S02]  /*00f0*/  LOP3.LUT R18, R20, R24, RZ, 0xfc, !PT ;  /* 0x0000001814127212 */ /* 0x000fe400078efcff */
[----:B------:R-:W-:Y:S02]  /*0100*/  LEA.HI R3, R3, R10, RZ, 0x2 ;  /* 0x0000000a03037211 */ /* 0x000fe400078f10ff */
[----:B------:R-:W-:Y:S02]  /*0110*/  ISETP.GE.AND P0, PT, R10, 0x10, PT ;  /* 0x000000100a00780c */ /* 0x000fe40003f06270 */
[----:B------:R-:W-:Y:S02]  /*0120*/  LOP3.LUT R5, R3, 0xfffffffc, RZ, 0xc0, !PT ;  /* 0xfffffffc03057812 */ /* 0x000fe400078ec0ff */
[----:B------:R-:W-:-:S02]  /*0130*/  SHF.R.S32.HI R19, RZ, 0x2, R3 ;  /* 0x00000002ff137819 */ /* 0x000fc40000011403 */
[----:B------:R-:W-:Y:S01]  /*0140*/  ISETP.LT.AND P2, PT, R18, 0x100, !P0 ;  /* 0x000001001200780c */ /* 0x000fe20004741270 */
[----:B------:R-:W-:-:S04]  /*0150*/  IMAD.IADD R5, R10, 0x1, -R5 ;  /* 0x000000010a057824 */ /* 0x000fc800078e0a05 */
[----:B------:R-:W-:-:S05]  /*0160*/  IMAD R16, R18, 0x4, R5 ;  /* 0x0000000412107824 */ /* 0x000fca00078e0205 */
[----:B------:R-:W-:-:S05]  /*0170*/  LEA R17, R19, R16, 0xb ;  /* 0x0000001013117211 */ /* 0x000fca00078e58ff */
[----:B------:R-:W-:-:S05]  /*0180*/  IMAD.WIDE R4, R17, R22, c[0x0][0x160] ;  /* 0x0000580011047625 */ /* 0x000fca00078e0216 */
[----:B------:R0:W2:Y:S01]  /*0190*/  @P2 LDG.E.EL R8, [R4.64] ;  /* 0x0000000404082981 */ /* 0x0000a2000c2e1900 */
[----:B------:R-:W-:Y:S01]  /*01a0*/  SHF.R.S32.HI R3, RZ, 0x1b, R6 ;  /* 0x0000001bff037819 */ /* 0x000fe20000011406 */
[----:B------:R-:W-:Y:S01]  /*01b0*/  IMAD R26, R23, 0x11, R24 ;  /* 0x00000011171a7824 */ /* 0x000fe200078e0218 */
[----:B------:R-:W-:Y:S01]  /*01c0*/  LOP3.LUT R0, R0, R24, RZ, 0xfc, !PT ;  /* 0x0000001800007212 */ /* 0x000fe200078efcff */
[----:B------:R-:W-:Y:S01]  /*01d0*/  IMAD.MOV.U32 R21, RZ, RZ, 0x4 ;  /* 0x00000004ff157424 */ /* 0x000fe200078e00ff */
[----:B------:R-:W-:Y:S01]  /*01e0*/  SGXT R3, R3, 0x1 ;  /* 0x000000010303781a */ /* 0x000fe20000000200 */
[----:B------:R-:W-:Y:S01]  /*01f0*/  IMAD.SHL.U32 R31, R26, 0x2, RZ ;  /* 0x000000021a1f7824 */ /* 0x000fe200078e00ff */
[----:B------:R-:W-:Y:S01]  /*0200*/  LOP3.LUT R20, R20, R23, RZ, 0xfc, !PT ;  /* 0x0000001714147212 */ /* 0x000fe200078efcff */
[----:B------:R-:W-:Y:S01]  /*0210*/  CS2R R6, SRZ ;  /* 0x0000000000067805 */ /* 0x000fe2000001ff00 */
[----:B------:R-:W-:Y:S02]  /*0220*/  LEA.HI R3, R3, R0, RZ, 0x2 ;  /* 0x0000000003037211 */ /* 0x000fe400078f10ff */
[----:B------:R-:W-:-:S02]  /*0230*/  ISETP.GE.AND P1, PT, R0, 0x10, PT ;  /* 0x000000100000780c */ /* 0x000fc40003f26270 */
[----:B------:R-:W-:Y:S02]  /*0240*/  LOP3.LUT R3, R3, 0xfffffc, RZ, 0xc0, !PT ;  /* 0x00fffffc03037812 */ /* 0x000fe400078ec0ff */
[----:B------:R-:W-:-:S03]  /*0250*/  ISETP.LT.AND P3, PT, R20, 0x100, !P1 ;  /* 0x000001001400780c */ /* 0x000fc60004f61270 */
[----:B------:R-:W-:-:S04]  /*0260*/  IMAD.IADD R3, R0, 0x1, -R3 ;  /* 0x0000000100037824 */ /* 0x000fc800078e0a03 */
[----:B------:R-:W-:-:S04]  /*0270*/  IMAD R12, R3, 0x100, R20 ;  /* 0x00000100030c7824 */ /* 0x000fc800078e0214 */
[----:B0-----:R-:W-:Y:S01]  /*0280*/  IMAD.WIDE R4, R12, R21, c[0x0][0x168] ;  /* 0x00005a000c047625 */ /* 0x001fe200078e0215 */
[----:B--2---:R-:W-:Y:S01]  /*0290*/  SHF.R.U32.HI R14, RZ, 0x10, R8 ;  /* 0x00000010ff0e7819 */ /* 0x004fe20000011608 */
[----:B------:R-:W-:Y:S04]  /*02a0*/  STS.U16 [R31], R8 ;  /* 0x000000081f007388 */ /* 0x000fe80000000400 */
[----:B------:R-:W-:Y:S04]  /*02b0*/  STS.U16 [R31+0x22], R14 ;  /* 0x0000220e1f007388 */ /* 0x000fe80000000400 */
[----:B------:R-:W-:Y:S06]  /*02c0*/  BAR.SYNC 0x0 ;  /* 0x0000000000007b1d */ /* 0x000fec0000000000 */
[----:B------:R0:W2:Y:S01]  /*02d0*/  @P3 LDG.E.EL.64 R6, [R4.64] ;  /* 0x0000000404063981 */ /* 0x0000a2000c2e1b00 */
[----:B------:R-:W-:Y:S01]  /*02e0*/  IMAD R3, R24, 0x11, R23 ;  /* 0x0000001118037824 */ /* 0x000fe200078e0217 */
[----:B------:R-:W-:Y:S01]  /*02f0*/  LOP3.LUT R13, R2, 0xffffff8, RZ, 0xc0, !PT ;  /* 0x0ffffff8020d7812 */ /* 0x000fe200078ec0ff */
[----:B------:R-:W-:Y:S01]  /*0300*/  IMAD.MOV.U32 R25, RZ, RZ, RZ ;  /* 0x000000ffff197224 */ /* 0x000fe200078e00ff */
[----:B------:R-:W-:Y:S01]  /*0310*/  IADD3 R9, R17, 0x400, RZ ;  /* 0x0000040011097810 */ /* 0x000fe20007ffe0ff */
[----:B------:R-:W-:Y:S01]  /*0320*/  IMAD.SHL.U32 R28, R3, 0x2, RZ ;  /* 0x00000002031c7824 */ /* 0x000fe200078e00ff */
[----:B------:R-:W-:Y:S01]  /*0330*/  ISETP.EQ.AND P0, PT, R13, 0x8, !P0 ;  /* 0x000000080d00780c */ /* 0x000fe20004702270 */
[----:B------:R-:W-:Y:S01]  /*0340*/  IMAD.IADD R24, R24, 0x1, R3 ;  /* 0x0000000118187824 */ /* 0x000fe200078e0203 */
[----:B------:R-:W-:Y:S01]  /*0350*/  IADD3 R23, R23, R26, RZ ;  /* 0x0000001a17177210 */ /* 0x000fe20007ffe0ff */
[----:B------:R-:W-:Y:S01]  /*0360*/  IMAD.WIDE R2, R9, R22, c[0x0][0x160] ;  /* 0x0000580009027625 */ /* 0x000fe200078e0216 */
[----:B------:R-:W-:Y:S01]  /*0370*/  IADD3 R11, R17, -0x200, RZ ;  /* 0xfffffe00110b7810 */ /* 0x000fe20007ffe0ff */
[----:B------:R-:W-:Y:S02]  /*0380*/  LDS.U16 R26, [R28] ;  /* 0x000000001c1a7984 */ /* 0x000fe40000000400 */
[----:B------:R-:W-:-:S02]  /*0390*/  IMAD.MOV.U32 R14, RZ, RZ, RZ ;  /* 0x000000ffff0e7224 */ /* 0x000fc400078e00ff */
[----:B------:R-:W-:Y:S01]  /*03a0*/  LDS.U16 R27, [R28+0x2] ;  /* 0x000002001c1b7984 */ /* 0x000fe20000000400 */
[----:B0-----:R-:W-:-:S03]  /*03b0*/  IMAD.WIDE R4, R11, R22, c[0x0][0x160] ;  /* 0x000058000b047625 */ /* 0x001fc600078e0216 */
[----:B------:R-:W-:Y:S06]  /*03c0*/  BAR.SYNC 0x0 ;  /* 0x0000000000007b1d */ /* 0x000fec0000000000 */
[----:B--2---:R-:W-:Y:S04]  /*03d0*/  STS [R23.X4], R6 ;  /* 0x0000000617007388 */ /* 0x004fe80000004800 */
[----:B------:R-:W-:Y:S04]  /*03e0*/  STS [R23.X4+0x48], R7 ;  /* 0x0000480717007388 */ /* 0x000fe80000004800 */
[----:B------:R-:W-:Y:S06]  /*03f0*/  BAR.SYNC 0x0 ;  /* 0x0000000000007b1d */ /* 0x000fec0000000000 */
[----:B------:R0:W2:Y:S04]  /*0400*/  @P2 LDG.E.EL R25, [R2.64] ;  /* 0x0000000402192981 */ /* 0x0000a8000c2e1900 */
[----:B------:R-:W-:Y:S04]  /*0410*/  LDS.64 R8, [R24.X4] ;  /* 0x0000000018087984 */ /* 0x000fe80000004a00 */
[----:B------:R-:W-:Y:S06]  /*0420*/  BAR.SYNC 0x0 ;  /* 0x0000000000007b1d */ /* 0x000fec0000000000 */
[----:B------:R-:W-:Y:S04]  /*0430*/  STS.U16 [R31], RZ ;  /* 0x000000ff1f007388 */ /* 0x000fe80000000400 */
[----:B------:R-:W-:Y:S04]  /*0440*/  STS.U16 [R31+0x22], RZ ;  /* 0x000022ff1f007388 */ /* 0x000fe80000000400 */
[----:B------:R-:W-:Y:S06]  /*0450*/  BAR.SYNC 0x0 ;  /* 0x0000000000007b1d */ /* 0x000fec0000000000 */
[----:B------:R1:W3:Y:S01]  /*0460*/  @P0 LDG.E.EL R14, [R4.64] ;  /* 0x00000004040e0981 */ /* 0x0002e2000c2e1900 */
[----:B------:R-:W-:Y:S01]  /*0470*/  ISETP.EQ.AND P1, PT, R13, 0x8, !P1 ;  /* 0x000000080d00780c */ /* 0x000fe20004f22270 */
[----:B0-----:R-:W-:Y:S01]  /*0480*/  CS2R R2, SRZ ;  /* 0x0000000000027805 */ /* 0x001fe2000001ff00 */
[----:B------:R-:W-:Y:S01]  /*0490*/  IADD3 R32, R12, -0x80, RZ ;  /* 0xffffff800c207810 */ /* 0x000fe20007ffe0ff */
[----:B------:R-:W-:Y:S04]  /*04a0*/  LDS.U16 R29, [R28] ;  /* 0x000000001c1d7984 */ /* 0x000fe80000000400 */
[----:B------:R-:W-:Y:S01]  /*04b0*/  LDS.U16 R30, [R28+0x2] ;  /* 0x000002001c1e7984 */ /* 0x000fe20000000400 */
[----:B-1----:R-:W-:-:S03]  /*04c0*/  IMAD.WIDE R4, R32, R21, c[0x0][0x170] ;  /* 0x00005c0020047625 */ /* 0x002fc600078e0215 */
[----:B------:R-:W-:Y:S06]  /*04d0*/  BAR.SYNC 0x0 ;  /* 0x0000000000007b1d */ /* 0x000fec0000000000 */
[----:B---3--:R-:W-:-:S04]  /*04e0*/  SEL R14, R14, RZ, P0 ;  /* 0x000000ff0e0e7207 */ /* 0x008fc80000000000 */
[----:B------:R-:W-:Y:S01]  /*04f0*/  SHF.R.U32.HI R34, RZ, 0x10, R14 ;  /* 0x00000010ff227819 */ /* 0x000fe2000001160e */
[----:B------:R-:W-:Y:S04]  /*0500*/  STS.U16 [R31], R14 ;  /* 0x0000000e1f007388 */ /* 0x000fe80000000400 */
[----:B------:R-:W-:Y:S04]  /*0510*/  STS.U16 [R31+0x22], R34 ;  /* 0x000022221f007388 */ /* 0x000fe80000000400 */
[----:B------:R-:W-:Y:S06]  /*0520*/  BAR.SYNC 0x0 ;  /* 0x0000000000007b1d */ /* 0x000fec0000000000 */
[----:B------:R-:W3:Y:S01]  /*0530*/  @P1 LDG.E.EL.64 R2, [R4.64] ;  /* 0x0000000404021981 */ /* 0x000ee2000c2e1b00 */
[----:B------:R-:W-:-:S02]  /*0540*/  ISETP.GE.AND P3, PT, R18, 0x80, PT ;  /* 0x000000801200780c */ /* 0x000fc40003f66270 */
[----:B------:R-:W-:Y:S01]  /*0550*/  IADD3 R11, R17, 0x200, RZ ;  /* 0x00000200110b7810 */ /* 0x000fe20007ffe0ff */
[----:B------:R-:W0:Y:S01]  /*0560*/  LDS.U16 R36, [R28] ;  /* 0x000000001c247984 */ /* 0x000e220000000400 */
[----:B------:R-:W-:-:S03]  /*0570*/  ISETP.LT.AND P4, PT, R10, 0x10, !P3 ;  /* 0x000000100a00780c */ /* 0x000fc60005f81270 */
[----:B------:R-:W-:Y:S01]  /*0580*/  IMAD.WIDE R10, R11, R22, c[0x0][0x160] ;  /* 0x000058000b0a7625 */ /* 0x000fe200078e0216 */
[----:B------:R-:W1:Y:S04]  /*0590*/  LDS.U16 R35, [R28+0x2] ;  /* 0x000002001c237984 */ /* 0x000e680000000400 */
[----:B------:R-:W-:Y:S06]  /*05a0*/  BAR.SYNC 0x0 ;  /* 0x0000000000007b1d */ /* 0x000fec0000000000 */
[----:B---3--:R-:W-:Y:S01]  /*05b0*/  SEL R32, R2, RZ, P1 ;  /* 0x000000ff02207207 */ /* 0x008fe20000800000 */
[----:B------:R-:W-:Y:S01]  /*05c0*/  IMAD.MOV.U32 R2, RZ, RZ, RZ ;  /* 0x000000ffff027224 */ /* 0x000fe200078e00ff */
[----:B------:R-:W-:-:S03]  /*05d0*/  SEL R33, R3, RZ, P1 ;  /* 0x000000ff03217207 */ /* 0x000fc60000800000 */
[----:B------:R-:W-:Y:S04]  /*05e0*/  STS [R23.X4], R32 ;  /* 0x0000002017007388 */ /* 0x000fe80000004800 */
[----:B------:R-:W-:Y:S04]  /*05f0*/  STS [R23.X4+0x48], R33 ;  /* 0x0000482117007388 */ /* 0x000fe80000004800 */
[----:B------:R-:W-:Y:S06]  /*0600*/  BAR.SYNC 0x0 ;  /* 0x0000000000007b1d */ /* 0x000fec0000000000 */
[----:B------:R-:W3:Y:S01]  /*0610*/  @P4 LDG.E.EL R2, [R10.64] ;  /* 0x000000040a024981 */ /* 0x000ee2000c2e1900 */
[----:B------:R-:W-:-:S02]  /*0620*/  ISETP.GE.AND P1, PT, R20, 0x80, PT ;  /* 0x000000801400780c */ /* 0x000fc40003f26270 */
[----:B------:R-:W-:Y:S02]  /*0630*/  IADD3 R14, R12, 0x80, RZ ;  /* 0x000000800c0e7810 */ /* 0x000fe40007ffe0ff */
[----:B------:R-:W-:Y:S01]  /*0640*/  ISETP.LT.AND P6, PT, R0, 0x10, !P1 ;  /* 0x000000100000780c */ /* 0x000fe20004fc1270 */
[----:B------:R-:W-:Y:S02]  /*0650*/  CS2R R12, SRZ ;  /* 0x00000000000c7805 */ /* 0x000fe4000001ff00 */
[----:B------:R-:W-:Y:S01]  /*0660*/  IMAD.WIDE R14, R14, R21, c[0x0][0x170] ;  /* 0x00005c000e0e7625 */ /* 0x000fe200078e0215 */
[----:B---3--:R-:W-:Y:S02]  /*0670*/  SEL R37, R2, RZ, P4 ;  /* 0x000000ff02257207 */ /* 0x008fe40002000000 */
[----:B------:R-:W-:Y:S02]  /*0680*/  LDS.64 R2, [R24.X4] ;  /* 0x0000000018027984 */ /* 0x000fe40000004a00 */
[----:B------:R-:W-:-:S02]  /*0690*/  SHF.R.U32.HI R4, RZ, 0x10, R37 ;  /* 0x00000010ff047819 */ /* 0x000fc40000011625 */
[----:B------:R-:W-:Y:S06]  /*06a0*/  BAR.SYNC 0x0 ;  /* 0x0000000000007b1d */ /* 0x000fec0000000000 */
[----:B------:R-:W-:Y:S04]  /*06b0*/  STS.U16 [R31], R37 ;  /* 0x000000251f007388 */ /* 0x000fe80000000400 */
[----:B------:R-:W-:Y:S04]  /*06c0*/  STS.U16 [R31+0x22], R4 ;  /* 0x000022041f007388 */ /* 0x000fe80000000400 */
[----:B------:R-:W-:Y:S06]  /*06d0*/  BAR.SYNC 0x0 ;  /* 0x0000000000007b1d */ /* 0x000fec0000000000 */
[----:B------:R3:W4:Y:S01]  /*06e0*/  @P6 LDG.E.EL.64 R12, [R14.64] ;  /* 0x000000040e0c6981 */ /* 0x000722000c2e1b00 */
[----:B0-----:R-:W-:Y:S01]  /*06f0*/  SHF.L.U32 R0, R36, 0x10, RZ ;  /* 0x0000001024007819 */ /* 0x001fe200000006ff */
[----:B-1----:R-:W-:Y:S01]  /*0700*/  IMAD.U32 R4, R35, 0x10000, RZ ;  /* 0x0001000023047824 */ /* 0x002fe200078e00ff */
[----:B------:R-:W-:Y:S01]  /*0710*/  ISETP.GT.AND P5, PT, R20, 0x7f, PT ;  /* 0x0000007f1400780c */ /* 0x000fe20003fa4270 */
[----:B------:R-:W3:Y:S01]  /*0720*/  LDS.U16 R5, [R28] ;  /* 0x000000001c057984 */ /* 0x000ee20000000400 */
[----:B------:R-:W-:Y:S01]  /*0730*/  LOP3.LUT R0, R0, 0x80000000, RZ, 0x3c, !PT ;  /* 0x8000000000007812 */ /* 0x000fe200078e3cff */
[----:B------:R-:W-:Y:S01]  /*0740*/  IMAD.U32 R30, R30, 0x10000, RZ ;  /* 0x000100001e1e7824 */ /* 0x000fe200078e00ff */
[----:B------:R-:W-:Y:S01]  /*0750*/  LOP3.LUT R4, R4, 0x80000000, RZ, 0x3c, !PT ;  /* 0x8000000004047812 */ /* 0x000fe200078e3cff */
[----:B------:R-:W0:Y:S01]  /*0760*/  LDS.U16 R34, [R28+0x2] ;  /* 0x000002001c227984 */ /* 0x000e220000000400 */
[----:B------:R-:W-:Y:S01]  /*0770*/  SHF.L.U32 R29, R29, 0x10, RZ ;  /* 0x000000101d1d7819 */ /* 0x000fe200000006ff */
[----:B------:R-:W-:-:S02]  /*0780*/  FFMA R32, R0, R32, RZ ;  /* 0x0000002000207223 */ /* 0x000fc400000000ff */
[----:B------:R-:W-:-:S03]  /*0790*/  FFMA R4, R4, R33, RZ ;  /* 0x0000002104047223 */ /* 0x000fc600000000ff */
[----:B------:R-:W-:Y:S01]  /*07a0*/  FSEL R32, R32, RZ, P5 ;  /* 0x000000ff20207208 */ /* 0x000fe20002800000 */
[----:B---3--:R-:W-:Y:S01]  /*07b0*/  IMAD.U32 R15, R5, 0x10000, RZ ;  /* 0x00010000050f7824 */ /* 0x008fe200078e00ff */
[----:B------:R-:W-:Y:S01]  /*07c0*/  FSEL R5, R4, RZ, P5 ;  /* 0x000000ff04057208 */ /* 0x000fe20002800000 */
[----:B------:R-:W-:Y:S01]  /*07d0*/  IMAD.U32 R4, R27, 0x10000, RZ ;  /* 0x000100001b047824 */ /* 0x000fe200078e00ff */
[----:B------:R-:W-:Y:S06]  /*07e0*/  BAR.SYNC 0x0 ;  /* 0x0000000000007b1d */ /* 0x000fec0000000000 */
[----:B0-----:R-:W-:Y:S01]  /*07f0*/  IMAD.U32 R31, R34, 0x10000, RZ ;  /* 0x00010000221f7824 */ /* 0x001fe200078e00ff */
[----:B------:R-:W-:-:S04]  /*0800*/  ISETP.GT.AND P5, PT, R20, 0xff, PT ;  /* 0x000000ff1400780c */ /* 0x000fc80003fa4270 */
[----:B------:R-:W-:Y:S02]  /*0810*/  FSEL R29, R29, RZ, P5 ;  /* 0x000000ff1d1d7208 */ /* 0x000fe40002800000 */
[----:B------:R-:W-:Y:S02]  /*0820*/  FSEL R30, R30, RZ, P5 ;  /* 0x000000ff1e1e7208 */ /* 0x000fe40002800000 */
[----:B----4-:R-:W-:Y:S02]  /*0830*/  SEL R12, R12, RZ, P6 ;  /* 0x000000ff0c0c7207 */ /* 0x010fe40003000000 */
[----:B------:R-:W-:Y:S01]  /*0840*/  SEL R0, R13, RZ, P6 ;  /* 0x000000ff0d007207 */ /* 0x000fe20003000000 */
[----:B------:R-:W-:Y:S02]  /*0850*/  IMAD.U32 R13, R26, 0x10000, RZ ;  /* 0x000100001a0d7824 */ /* 0x000fe400078e00ff */
[----:B------:R-:W-:Y:S01]  /*0860*/  FMUL R15, R15, R12 ;  /* 0x0000000c0f0f7220 */ /* 0x000fe20000400000 */
[----:B------:R-:W-:Y:S01]  /*0870*/  STS [R23.X4], R12 ;  /* 0x0000000c17007388 */ /* 0x000fe20000004800 */
[----:B------:R-:W-:Y:S01]  /*0880*/  FMUL R31, R31, R0 ;  /* 0x000000001f1f7220 */ /* 0x000fe20000400000 */
[----:B------:R-:W-:Y:S01]  /*0890*/  FFMA R32, R13, R6, R32 ;  /* 0x000000060d207223 */ /* 0x000fe20000000020 */
[----:B------:R-:W-:Y:S01]  /*08a0*/  FFMA R6, R4, R7, R5 ;  /* 0x0000000704067223 */ /* 0x000fe20000000005 */
[----:B------:R-:W-:Y:S01]  /*08b0*/  FSEL R15, R15, RZ, !P1 ;  /* 0x000000ff0f0f7208 */ /* 0x000fe20004800000 */
[----:B------:R-:W-:Y:S01]  /*08c0*/  STS [R23.X4+0x48], R0 ;  /* 0x0000480017007388 */ /* 0x000fe20000004800 */
[----:B------:R-:W-:-:S02]  /*08d0*/  FSEL R31, R31, RZ, !P1 ;  /* 0x000000ff1f1f7208 */ /* 0x000fc40004800000 */
[----:B------:R-:W-:Y:S01]  /*08e0*/  IADD3 R13, R17, 0x600, RZ ;  /* 0x00000600110d7810 */ /* 0x000fe20007ffe0ff */
[----:B------:R-:W-:Y:S01]  /*08f0*/  FADD R4, R32, R15 ;  /* 0x0000000f20047221 */ /* 0x000fe20000000000 */
[----:B------:R-:W-:Y:S01]  /*0900*/  IMAD.MOV.U32 R15, RZ, RZ, RZ ;  /* 0x000000ffff0f7224 */ /* 0x000fe200078e00ff */
[----:B------:R-:W-:Y:S01]  /*0910*/  FADD R31, R6, R31 ;  /* 0x0000001f061f7221 */ /* 0x000fe20000000000 */
[----:B------:R-:W-:Y:S06]  /*0920*/  BAR.SYNC 0x0 ;  /* 0x0000000000007b1d */ /* 0x000fec0000000000 */
[----:B------:R-:W-:Y:S01]  /*0930*/  FADD R14, R29, R4 ;  /* 0x000000041d0e7221 */ /* 0x000fe20000000000 */
[----:B------:R-:W-:Y:S01]  /*0940*/  FADD R30, R30, R31 ;  /* 0x0000001f1e1e7221 */ /* 0x000fe20000000000 */
[----:B------:R-:W0:Y:S01]  /*0950*/  LDS.64 R4, [R24.X4] ;  /* 0x0000000018047984 */ /* 0x000e220000004a00 */
[----:B------:R-:W-:-:S02]  /*0960*/  IMAD.MOV.U32 R17, RZ, RZ, RZ ;  /* 0x000000ffff117224 */ /* 0x000fc400078e00ff */
[----:B------:R-:W-:Y:S01]  /*0970*/  IMAD.WIDE R12, R13, R22, c[0x0][0x160] ;  /* 0x000058000d0c7625 */ /* 0x000fe200078e0216 */
[----:B------:R-:W-:Y:S06]  /*0980*/  BAR.SYNC 0x0 ;  /* 0x0000000000007b1d */ /* 0x000fec0000000000 */
[----:B------:R-:W-:Y:S04]  /*0990*/  STS [R23.X4], R14 ;  /* 0x0000000e17007388 */ /* 0x000fe80000004800 */
[----:B------:R-:W-:Y:S04]  /*09a0*/  STS [R23.X4+0x48], R30 ;  /* 0x0000481e17007388 */ /* 0x000fe80000004800 */
[----:B------:R-:W-:Y:S06]  /*09b0*/  BAR.SYNC 0x0 ;  /* 0x0000000000007b1d */ /* 0x000fec0000000000 */
[----:B------:R-:W3:Y:S04]  /*09c0*/  @P0 LDG.E.EL R15, [R10.64] ;  /* 0x000000040a0f0981 */ /* 0x000ee8000c2e1900 */
[----:B------:R-:W4:Y:S04]  /*09d0*/  @P4 LDG.E.EL R17, [R12.64] ;  /* 0x000000040c114981 */ /* 0x000f28000c2e1900 */
[----:B------:R-:W1:Y:S01]  /*09e0*/  LDS.64 R6, [R24.X4] ;  /* 0x0000000018067984 */ /* 0x000e620000004a00 */
[----:B---3--:R-:W-:-:S02]  /*09f0*/  SEL R15, R15, RZ, P0 ;  /* 0x000000ff0f0f7207 */ /* 0x008fc40000000000 */
[----:B------:R-:W-:Y:S02]  /*0a00*/  ISETP.GT.AND P0, PT, R18, 0x7f, PT ;  /* 0x0000007f1200780c */ /* 0x000fe40003f04270 */
[C---:B------:R-:W-:Y:S01]  /*0a10*/  PRMT R0, R15.reuse, 0x7632, R0 ;  /* 0x000076320f007816 */ /* 0x040fe20000000000 */
[----:B------:R-:W-:Y:S01]  /*0a20*/  IMAD.U32 R15, R15, 0x10000, RZ ;  /* 0x000100000f0f7824 */ /* 0x000fe200078e00ff */
[----:B----4-:R-:W-:-:S03]  /*0a30*/  SEL R17, R17, RZ, P4 ;  /* 0x000000ff11117207 */ /* 0x010fc60002000000 */
[----:B------:R-:W-:Y:S01]  /*0a40*/  IMAD.U32 R0, R0, 0x10000, RZ ;  /* 0x0001000000007824 */ /* 0x000fe200078e00ff */
[C---:B------:R-:W-:Y:S01]  /*0a50*/  PRMT R14, R17.reuse, 0x7632, R14 ;  /* 0x00007632110e7816 */ /* 0x040fe2000000000e */
[----:B------:R-:W-:Y:S01]  /*0a60*/  FFMA R2, -R2, R15, RZ ;  /* 0x0000000f02027223 */ /* 0x000fe200000001ff */
[----:B------:R-:W-:Y:S01]  /*0a70*/  SHF.L.U32 R17, R17, 0x10, RZ ;  /* 0x0000001011117819 */ /* 0x000fe200000006ff */
[----:B------:R-:W-:Y:S01]  /*0a80*/  FFMA R3, -R3, R0, RZ ;  /* 0x0000000003037223 */ /* 0x000fe200000001ff */
[C---:B--2---:R-:W-:Y:S01]  /*0a90*/  PRMT R0, R25.reuse, 0x7632, R0 ;  /* 0x0000763219007816 */ /* 0x044fe20000000000 */
[----:B------:R-:W-:Y:S01]  /*0aa0*/  IMAD.U32 R14, R14, 0x10000, RZ ;  /* 0x000100000e0e7824 */ /* 0x000fe200078e00ff */
[----:B------:R-:W-:Y:S01]  /*0ab0*/  FSEL R11, R2, RZ, P0 ;  /* 0x000000ff020b7208 */ /* 0x000fe20000000000 */
[----:B0-----:R-:W-:Y:S01]  /*0ac0*/  FMUL R4, R4, R17 ;  /* 0x0000001104047220 */ /* 0x001fe20000400000 */
[----:B------:R-:W-:Y:S01]  /*0ad0*/  IMAD.U32 R25, R25, 0x10000, RZ ;  /* 0x0001000019197824 */ /* 0x000fe200078e00ff */
[----:B------:R-:W-:Y:S01]  /*0ae0*/  FMUL R5, R5, R14 ;  /* 0x0000000e05057220 */ /* 0x000fe20000400000 */
[----:B------:R-:W-:Y:S01]  /*0af0*/  IMAD.U32 R2, R0, 0x10000, RZ ;  /* 0x0001000000027824 */ /* 0x000fe200078e00ff */
[----:B------:R-:W-:Y:S01]  /*0b00*/  FSEL R0, R3, RZ, P0 ;  /* 0x000000ff03007208 */ /* 0x000fe20000000000 */
[----:B------:R-:W-:Y:S01]  /*0b10*/  FFMA R11, R8, R25, R11 ;  /* 0x00000019080b7223 */ /* 0x000fe2000000000b */
[----:B------:R-:W-:-:S02]  /*0b20*/  FSEL R4, R4, RZ, !P3 ;  /* 0x000000ff04047208 */ /* 0x000fc40005800000 */
[----:B------:R-:W-:Y:S01]  /*0b30*/  FSEL R5, R5, RZ, !P3 ;  /* 0x000000ff05057208 */ /* 0x000fe20005800000 */
[----:B------:R-:W-:Y:S01]  /*0b40*/  FFMA R0, R9, R2, R0 ;  /* 0x0000000209007223 */ /* 0x000fe20000000000 */
[----:B------:R-:W-:Y:S01]  /*0b50*/  IMAD R2, R19, 0x400, R16 ;  /* 0x0000040013027824 */ /* 0x000fe200078e0210 */
[----:B------:R-:W-:Y:S02]  /*0b60*/  FADD R4, R11, R4 ;  /* 0x000000040b047221 */ /* 0x000fe40000000000 */
[----:B------:R-:W-:Y:S01]  /*0b70*/  FADD R5, R0, R5 ;  /* 0x0000000500057221 */ /* 0x000fe20000000000 */
[----:B------:R-:W-:Y:S01]  /*0b80*/  IMAD.WIDE R2, R2, R21, c[0x0][0x178] ;  /* 0x00005e0002027625 */ /* 0x000fe200078e0215 */
[----:B------:R-:W-:Y:S02]  /*0b90*/  FADD R9, RZ, R4 ;  /* 0x00000004ff097221 */ /* 0x000fe40000000000 */
[----:B------:R-:W-:Y:S02]  /*0ba0*/  FADD R0, RZ, R5 ;  /* 0x00000005ff007221 */ /* 0x000fe40000000000 */
[----:B-1----:R-:W-:-:S02]  /*0bb0*/  FADD R6, R6, R9 ;  /* 0x0000000906067221 */ /* 0x002fc40000000000 */
[----:B------:R-:W-:Y:S01]  /*0bc0*/  FADD R7, R7, R0 ;  /* 0x0000000007077221 */ /* 0x000fe20000000000 */
[----:B------:R-:W-:Y:S06]  /*0bd0*/  @!P2 EXIT ;  /* 0x000000000000a94d */ /* 0x000fec0003800000 */
[----:B------:R-:W-:Y:S01]  /*0be0*/  STG.E.64 [R2.64], R6 ;  /* 0x0000000602007986 */ /* 0x000fe2000c101b04 */
[----:B------:R-:W-:Y:S05]  /*0bf0*/  EXIT ;  /* 0x000000000000794d */ /* 0x000fea0003800000 */
.L_x_0:
[----:B------:R-:W-:-:S00]  /*0c00*/  BRA `(.L_x_0) ;  /* 0xfffffff000007947 */ /* 0x000fc0000383ffff */
[----:B------:R-:W-:-:S00]  /*0c10*/  NOP ;  /* 0x0000000000007918 */ /* 0x000fc00000000000 */
        /* <DEDUP_REMOVED lines=14> */
.L_x_1:


//--------------------- .nv.shared.triton__0d1d2d3d4de5de --------------------------
	.section	.nv.shared.triton__0d1d2d3d4de5de,"aw",@nobits
	.align	16
